	.headerflags	@"EF_CUDA_TEXMODE_UNIFIED EF_CUDA_64BIT_ADDRESS EF_CUDA_ACCELERATORS EF_CUDA_SM90 EF_CUDA_VIRTUAL_SM(EF_CUDA_SM90)"
	.elftype	@"ET_EXEC"


//--------------------- .nv.info                  --------------------------
	.section	.nv.info,"",@"SHT_CUDA_INFO"
	.align	4


	//----- nvinfo : EIATTR_REGCOUNT
	.align		4
        /*0000*/ 	.byte	0x04, 0x2f
        /*0002*/ 	.short	(.L_3 - .L_2)
	.align		4
.L_2:
        /*0004*/ 	.word	index@(triton_poi_fused__native_batch_norm_legit_no_training_add_convolution_relu_3)
        /*0008*/ 	.word	0x0000001d


	//----- nvinfo : EIATTR_MIN_STACK_SIZE
	.align		4
.L_3:
        /*000c*/ 	.byte	0x04, 0x12
        /*000e*/ 	.short	(.L_5 - .L_4)
	.align		4
.L_4:
        /*0010*/ 	.word	index@(triton_poi_fused__native_batch_norm_legit_no_training_add_convolution_relu_3)
        /*0014*/ 	.word	0x00000000


	//----- nvinfo : EIATTR_FRAME_SIZE
	.align		4
.L_5:
        /*0018*/ 	.byte	0x04, 0x11
        /*001a*/ 	.short	(.L_7 - .L_6)
	.align		4
.L_6:
        /*001c*/ 	.word	index@(triton_poi_fused__native_batch_norm_legit_no_training_add_convolution_relu_3)
        /*0020*/ 	.word	0x00000000


	//----- nvinfo : EIATTR_MIN_STACK_SIZE
	.align		4
.L_7:
        /*0024*/ 	.byte	0x04, 0x12
        /*0026*/ 	.short	(.L_9 - .L_8)
	.align		4
.L_8:
        /*0028*/ 	.word	index@(triton_poi_fused__native_batch_norm_legit_no_training_add_convolution_relu_3)
        /*002c*/ 	.word	0x00000000
.L_9:


//--------------------- .nv.info.triton_poi_fused__native_batch_norm_legit_no_training_add_convolution_relu_3 --------------------------
	.section	.nv.info.triton_poi_fused__native_batch_norm_legit_no_training_add_convolution_relu_3,"",@"SHT_CUDA_INFO"
	.sectionflags	@""
	.align	4


	//----- nvinfo : EIATTR_CUDA_API_VERSION
	.align		4
        /*0000*/ 	.byte	0x04, 0x37
        /*0002*/ 	.short	(.L_11 - .L_10)
.L_10:
        /*0004*/ 	.word	0x0000007c


	//----- nvinfo : EIATTR_KPARAM_INFO
	.align		4
.L_11:
        /*0008*/ 	.byte	0x04, 0x17
        /*000a*/ 	.short	(.L_13 - .L_12)
.L_12:
        /*000c*/ 	.word	0x00000000
        /*0010*/ 	.short	0x0009
        /*0012*/ 	.short	0x0048
        /*0014*/ 	.byte	0x00, 0xf0, 0x11, 0x00


	//----- nvinfo : EIATTR_KPARAM_INFO
	.align		4
.L_13:
        /*0018*/ 	.byte	0x04, 0x17
        /*001a*/ 	.short	(.L_15 - .L_14)
.L_14:
        /*001c*/ 	.word	0x00000000
        /*0020*/ 	.short	0x0008
        /*0022*/ 	.short	0x0040
        /*0024*/ 	.byte	0x00, 0xf4, 0x21, 0x00


	//----- nvinfo : EIATTR_KPARAM_INFO
	.align		4
.L_15:
        /*0028*/ 	.byte	0x04, 0x17
        /*002a*/ 	.short	(.L_17 - .L_16)
.L_16:
        /*002c*/ 	.word	0x00000000
        /*0030*/ 	.short	0x0007
        /*0032*/ 	.short	0x0038
        /*0034*/ 	.byte	0x00, 0xf4, 0x21, 0x00


	//----- nvinfo : EIATTR_KPARAM_INFO
	.align		4
.L_17:
        /*0038*/ 	.byte	0x04, 0x17
        /*003a*/ 	.short	(.L_19 - .L_18)
.L_18:
        /*003c*/ 	.word	0x00000000
        /*0040*/ 	.short	0x0006
        /*0042*/ 	.short	0x0030
        /*0044*/ 	.byte	0x00, 0xf4, 0x21, 0x00


	//----- nvinfo : EIATTR_KPARAM_INFO
	.align		4
.L_19:
        /*0048*/ 	.byte	0x04, 0x17
        /*004a*/ 	.short	(.L_21 - .L_20)
.L_20:
        /*004c*/ 	.word	0x00000000
        /*0050*/ 	.short	0x0005
        /*0052*/ 	.short	0x0028
        /*0054*/ 	.byte	0x00, 0xf4, 0x21, 0x00


	//----- nvinfo : EIATTR_KPARAM_INFO
	.align		4
.L_21:
        /*0058*/ 	.byte	0x04, 0x17
        /*005a*/ 	.short	(.L_23 - .L_22)
.L_22:
        /*005c*/ 	.word	0x00000000
        /*0060*/ 	.short	0x0004
        /*0062*/ 	.short	0x0020
        /*0064*/ 	.byte	0x00, 0xf4, 0x21, 0x00


	//----- nvinfo : EIATTR_KPARAM_INFO
	.align		4
.L_23:
        /*0068*/ 	.byte	0x04, 0x17
        /*006a*/ 	.short	(.L_25 - .L_24)
.L_24:
        /*006c*/ 	.word	0x00000000
        /*0070*/ 	.short	0x0003
        /*0072*/ 	.short	0x0018
        /*0074*/ 	.byte	0x00, 0xf4, 0x21, 0x00


	//----- nvinfo : EIATTR_KPARAM_INFO
	.align		4
.L_25:
        /*0078*/ 	.byte	0x04, 0x17
        /*007a*/ 	.short	(.L_27 - .L_26)
.L_26:
        /*007c*/ 	.word	0x00000000
        /*0080*/ 	.short	0x0002
        /*0082*/ 	.short	0x0010
        /*0084*/ 	.byte	0x00, 0xf4, 0x21, 0x00


	//----- nvinfo : EIATTR_KPARAM_INFO
	.align		4
.L_27:
        /*0088*/ 	.byte	0x04, 0x17
        /*008a*/ 	.short	(.L_29 - .L_28)
.L_28:
        /*008c*/ 	.word	0x00000000
        /*0090*/ 	.short	0x0001
        /*0092*/ 	.short	0x0008
        /*0094*/ 	.byte	0x00, 0xf4, 0x21, 0x00


	//----- nvinfo : EIATTR_KPARAM_INFO
	.align		4
.L_29:
        /*0098*/ 	.byte	0x04, 0x17
        /*009a*/ 	.short	(.L_31 - .L_30)
.L_30:
        /*009c*/ 	.word	0x00000000
        /*00a0*/ 	.short	0x0000
        /*00a2*/ 	.short	0x0000
        /*00a4*/ 	.byte	0x00, 0xf4, 0x21, 0x00


	//----- nvinfo : EIATTR_SPARSE_MMA_MASK
	.align		4
.L_31:
        /*00a8*/ 	.byte	0x03, 0x50
        /*00aa*/ 	.short	0x0000


	//----- nvinfo : EIATTR_MAXREG_COUNT
	.align		4
        /*00ac*/ 	.byte	0x03, 0x1b
        /*00ae*/ 	.short	0x00ff


	//----- nvinfo : EIATTR_EXIT_INSTR_OFFSETS
	.align		4
        /*00b0*/ 	.byte	0x04, 0x1c
        /*00b2*/ 	.short	(.L_33 - .L_32)


	//   ....[0]....
.L_32:
        /*00b4*/ 	.word	0x00000540


	//----- nvinfo : EIATTR_REQNTID
	.align		4
.L_33:
        /*00b8*/ 	.byte	0x04, 0x10
        /*00ba*/ 	.short	(.L_35 - .L_34)
.L_34:
        /*00bc*/ 	.word	0x00000080
        /*00c0*/ 	.word	0x00000001
        /*00c4*/ 	.word	0x00000001


	//----- nvinfo : EIATTR_CBANK_PARAM_SIZE
	.align		4
.L_35:
        /*00c8*/ 	.byte	0x03, 0x19
        /*00ca*/ 	.short	0x004c


	//----- nvinfo : EIATTR_PARAM_CBANK
	.align		4
        /*00cc*/ 	.byte	0x04, 0x0a
        /*00ce*/ 	.short	(.L_37 - .L_36)
	.align		4
.L_36:
        /*00d0*/ 	.word	index@(.nv.constant0.triton_poi_fused__native_batch_norm_legit_no_training_add_convolution_relu_3)
        /*00d4*/ 	.short	0x0210
        /*00d6*/ 	.short	0x004c


	//----- nvinfo : EIATTR_SW_WAR
	.align		4
.L_37:
        /*00d8*/ 	.byte	0x04, 0x36
        /*00da*/ 	.short	(.L_39 - .L_38)
.L_38:
        /*00dc*/ 	.word	0x00000008
.L_39:


//--------------------- .nv.callgraph             --------------------------
	.section	.nv.callgraph,"",@"SHT_CUDA_CALLGRAPH"
	.align	4
	.sectionentsize	8
	.align		4
        /*0000*/ 	.word	0x00000000
	.align		4
        /*0004*/ 	.word	0xffffffff
	.align		4
        /*0008*/ 	.word	0x00000000
	.align		4
        /*000c*/ 	.word	0xfffffffe
	.align		4
        /*0010*/ 	.word	0x00000000
	.align		4
        /*0014*/ 	.word	0xfffffffd
	.align		4
        /*0018*/ 	.word	0x00000000
	.align		4
        /*001c*/ 	.word	0xfffffffc


//--------------------- .nv.constant4             --------------------------
	.section	.nv.constant4,"a",@progbits
	.align	8
	.align		8
.nv.constant4:
        /*0000*/ 	.dword	_$_str
	.align		8
        /*0008*/ 	.dword	_$_str_$_2


//--------------------- .text.triton_poi_fused__native_batch_norm_legit_no_training_add_convolution_relu_3 --------------------------
	.section	.text.triton_poi_fused__native_batch_norm_legit_no_training_add_convolution_relu_3,"ax",@progbits
	.align	128
        .global         triton_poi_fused__native_batch_norm_legit_no_training_add_convolution_relu_3
        .type           triton_poi_fused__native_batch_norm_legit_no_training_add_convolution_relu_3,@function
        .size           triton_poi_fused__native_batch_norm_legit_no_training_add_convolution_relu_3,(.L_x_1 - triton_poi_fused__native_batch_norm_legit_no_training_add_convolution_relu_3)
        .other          triton_poi_fused__native_batch_norm_legit_no_training_add_convolution_relu_3,@"STO_CUDA_ENTRY STV_DEFAULT"
triton_poi_fused__native_batch_norm_legit_no_training_add_convolution_relu_3:
.text.triton_poi_fused__native_batch_norm_legit_no_training_add_convolution_relu_3:
[----:B------:R-:W-:Y:S01]  /*0000*/  LDC R1, c[0x0][0x28] ;  /* 0x00000a00ff017b82 */ /* 0x000fe20000000800 */
[----:B------:R-:W1:Y:S07]  /*0010*/  S2R R0, SR_TID.X ;  /* 0x0000000000007919 */ /* 0x000e6e0000002100 */
[----:B------:R-:W2:Y:S01]  /*0020*/  LDC.64 R20, c[0x0][0x238] ;  /* 0x00008e00ff147b82 */ /* 0x000ea20000000a00 */
[----:B------:R-:W-:Y:S01]  /*0030*/  ULDC.64 UR4, c[0x0][0x208] ;  /* 0x0000820000047ab9 */ /* 0x000fe20000000a00 */
[----:B------:R-:W3:Y:S06]  /*0040*/  S2R R5, SR_CTAID.X ;  /* 0x0000000000057919 */ /* 0x000eec0000002500 */
[----:B------:R-:W4:Y:S08]  /*0050*/  LDC.64 R8, c[0x0][0x228] ;  /* 0x00008a00ff087b82 */ /* 0x000f300000000a00 */
[----:B------:R-:W5:Y:S08]  /*0060*/  LDC.64 R12, c[0x0][0x210] ;  /* 0x00008400ff0c7b82 */ /* 0x000f700000000a00 */
[----:B------:R-:W5:Y:S01]  /*0070*/  LDC.64 R14, c[0x0][0x218] ;  /* 0x00008600ff0e7b82 */ /* 0x000f620000000a00 */
[----:B-1----:R-:W-:-:S07]  /*0080*/  SHF.L.U32 R0, R0, 0x2, RZ ;  /* 0x0000000200007819 */ /* 0x002fce00000006ff */
[----:B------:R-:W1:Y:S01]  /*0090*/  LDC.64 R18, c[0x0][0x230] ;  /* 0x00008c00ff127b82 */ /* 0x000e620000000a00 */
[----:B---3--:R-:W-:Y:S02]  /*00a0*/  SHF.R.S32.HI R3, RZ, 0x16, R5 ;  /* 0x00000016ff037819 */ /* 0x008fe40000011405 */
[----:B------:R-:W-:Y:S02]  /*00b0*/  LOP3.LUT R0, R0, 0x1fc, RZ, 0xc0, !PT ;  /* 0x000001fc00007812 */ /* 0x000fe400078ec0ff */
[----:B------:R-:W-:-:S03]  /*00c0*/  SGXT R3, R3, 0x1 ;  /* 0x000000010303781a */ /* 0x000fc60000000200 */
[----:B------:R-:W3:Y:S01]  /*00d0*/  LDC.64 R16, c[0x0][0x240] ;  /* 0x00009000ff107b82 */ /* 0x000ee20000000a00 */
[----:B------:R-:W-:-:S04]  /*00e0*/  LEA R0, R5, R0, 0x9 ;  /* 0x0000000005007211 */ /* 0x000fc800078e48ff */
[----:B------:R-:W-:-:S03]  /*00f0*/  LEA.HI R3, R3, R0, RZ, 0xc ;  /* 0x0000000003037211 */ /* 0x000fc600078f60ff */
[----:B------:R-:W1:Y:S01]  /*0100*/  LDC.64 R4, c[0x0][0x220] ;  /* 0x00008800ff047b82 */ /* 0x000e620000000a00 */
[----:B------:R-:W-:-:S04]  /*0110*/  SHF.R.S32.HI R3, RZ, 0xc, R3 ;  /* 0x0000000cff037819 */ /* 0x000fc80000011403 */
[----:B------:R-:W-:-:S04]  /*0120*/  LEA.HI R2, R3, R3, RZ, 0x2 ;  /* 0x0000000303027211 */ /* 0x000fc800078f10ff */
[----:B------:R-:W-:-:S04]  /*0130*/  LOP3.LUT R2, R2, 0xfffffffc, RZ, 0xc0, !PT ;  /* 0xfffffffc02027812 */ /* 0x000fc800078ec0ff */
[----:B------:R-:W-:Y:S01]  /*0140*/  IADD3 R23, R3, -R2, RZ ;  /* 0x8000000203177210 */ /* 0x000fe20007ffe0ff */
[C---:B----4-:R-:W-:Y:S01]  /*0150*/  IMAD.WIDE R8, R0.reuse, 0x4, R8 ;  /* 0x0000000400087825 */ /* 0x050fe200078e0208 */
[----:B------:R-:W4:Y:S03]  /*0160*/  LDC.64 R2, c[0x0][0x248] ;  /* 0x00009200ff027b82 */ /* 0x000f260000000a00 */
[----:B--2---:R-:W-:Y:S02]  /*0170*/  IMAD.WIDE R20, R23, 0x4, R20 ;  /* 0x0000000417147825 */ /* 0x004fe400078e0214 */
[----:B------:R-:W2:Y:S04]  /*0180*/  LDG.E.128 R8, desc[UR4][R8.64] ;  /* 0x0000000408087981 */ /* 0x000ea8000c1e1d00 */
[----:B------:R-:W2:Y:S01]  /*0190*/  LDG.E.EL R20, desc[UR4][R20.64] ;  /* 0x0000000414147981 */ /* 0x000ea2000c2e1900 */
[----:B01----:R-:W-:-:S06]  /*01a0*/  IMAD.WIDE R4, R0, 0x4, R4 ;  /* 0x0000000400047825 */ /* 0x003fcc00078e0204 */
[----:B------:R-:W2:Y:S01]  /*01b0*/  LDG.E.128 R4, desc[UR4][R4.64] ;  /* 0x0000000404047981 */ /* 0x000ea2000c1e1d00 */
[----:B-----5:R-:W-:-:S04]  /*01c0*/  IMAD.WIDE R12, R0, 0x4, R12 ;  /* 0x00000004000c7825 */ /* 0x020fc800078e020c */
[C---:B------:R-:W-:Y:S02]  /*01d0*/  IMAD.WIDE R24, R23.reuse, 0x4, R14 ;  /* 0x0000000417187825 */ /* 0x040fe400078e020e */
[----:B------:R-:W5:Y:S02]  /*01e0*/  LDG.E.128 R12, desc[UR4][R12.64] ;  /* 0x000000040c0c7981 */ /* 0x000f64000c1e1d00 */
[C---:B------:R-:W-:Y:S02]  /*01f0*/  IMAD.WIDE R18, R23.reuse, 0x4, R18 ;  /* 0x0000000417127825 */ /* 0x040fe400078e0212 */
[----:B------:R0:W5:Y:S04]  /*0200*/  LDG.E.EL R21, desc[UR4][R24.64] ;  /* 0x0000000418157981 */ /* 0x000168000c2e1900 */
[----:B------:R-:W5:Y:S01]  /*0210*/  LDG.E.EL R18, desc[UR4][R18.64] ;  /* 0x0000000412127981 */ /* 0x000f62000c2e1900 */
[----:B---3--:R-:W-:-:S04]  /*0220*/  IMAD.WIDE R16, R23, 0x4, R16 ;  /* 0x0000000417107825 */ /* 0x008fc800078e0210 */
[----:B----4-:R-:W-:Y:S02]  /*0230*/  IMAD.WIDE R22, R23, 0x4, R2 ;  /* 0x0000000417167825 */ /* 0x010fe400078e0202 */
[----:B------:R-:W3:Y:S04]  /*0240*/  LDG.E.EL R2, desc[UR4][R16.64] ;  /* 0x0000000410027981 */ /* 0x000ee8000c2e1900 */
[----:B------:R-:W3:Y:S01]  /*0250*/  LDG.E.EL R3, desc[UR4][R22.64] ;  /* 0x0000000416037981 */ /* 0x000ee2000c2e1900 */
[----:B--2---:R-:W-:-:S04]  /*0260*/  FADD R20, R20, 9.9999997473787516356e-06 ;  /* 0x3727c5ac14147421 */ /* 0x004fc80000000000 */
[----:B------:R-:W1:Y:S02]  /*0270*/  MUFU.SQRT R26, R20 ;  /* 0x00000014001a7308 */ /* 0x000e640000002000 */
[C---:B-1----:R-:W-:Y:S02]  /*0280*/  FSETP.GT.AND P0, PT, R26.reuse, 8.50705917302346158658e+37, PT ;  /* 0x7e8000001a00780b */ /* 0x042fe40003f04000 */
[----:B------:R-:W-:Y:S01]  /*0290*/  FSETP.GEU.AND P1, PT, R26, 1.175494350822287508e-38, PT ;  /* 0x008000001a00780b */ /* 0x000fe20003f2e000 */
[----:B------:R-:W-:Y:S01]  /*02a0*/  FADD R6, R6, R10 ;  /* 0x0000000a06067221 */ /* 0x000fe20000000000 */
[----:B------:R-:W-:Y:S01]  /*02b0*/  FADD R10, R5, R9 ;  /* 0x00000009050a7221 */ /* 0x000fe20000000000 */
[----:B------:R-:W-:Y:S01]  /*02c0*/  HFMA2.MMA R9, -RZ, RZ, 1.625, 0 ;  /* 0x3e800000ff097435 */ /* 0x000fe200000001ff */
[----:B0-----:R-:W-:-:S07]  /*02d0*/  FADD R24, R7, R11 ;  /* 0x0000000b07187221 */ /* 0x001fce0000000000 */
[----:B------:R-:W-:-:S04]  /*02e0*/  @P0 FMUL R26, R26, 0.25 ;  /* 0x3e8000001a1a0820 */ /* 0x000fc80000400000 */
[----:B------:R-:W-:-:S04]  /*02f0*/  @!P1 FMUL R26, R26, 16777216 ;  /* 0x4b8000001a1a9820 */ /* 0x000fc80000400000 */
[----:B------:R-:W0:Y:S01]  /*0300*/  MUFU.RCP R7, R26 ;  /* 0x0000001a00077308 */ /* 0x000e220000001000 */
[----:B------:R-:W-:Y:S01]  /*0310*/  FADD R11, R4, R8 ;  /* 0x00000008040b7221 */ /* 0x000fe20000000000 */
[----:B------:R-:W-:Y:S01]  /*0320*/  FSEL R8, R9, 1, P0 ;  /* 0x3f80000009087808 */ /* 0x000fe20000000000 */
[--C-:B-----5:R-:W-:Y:S01]  /*0330*/  FADD R9, R14, R21.reuse ;  /* 0x000000150e097221 */ /* 0x120fe20000000000 */
[--C-:B------:R-:W-:Y:S01]  /*0340*/  FADD R12, R12, R21.reuse ;  /* 0x000000150c0c7221 */ /* 0x100fe20000000000 */
[--C-:B------:R-:W-:Y:S01]  /*0350*/  FADD R13, R13, R21.reuse ;  /* 0x000000150d0d7221 */ /* 0x100fe20000000000 */
[----:B------:R-:W-:Y:S01]  /*0360*/  FADD R15, R15, R21 ;  /* 0x000000150f0f7221 */ /* 0x000fe20000000000 */
[----:B------:R-:W1:Y:S01]  /*0370*/  LDC.64 R4, c[0x0][0x250] ;  /* 0x00009400ff047b82 */ /* 0x000e620000000a00 */
[----:B------:R-:W-:Y:S01]  /*0380*/  @!P1 FMUL R8, R8, 16777216 ;  /* 0x4b80000008089820 */ /* 0x000fe20000400000 */
[----:B------:R-:W-:Y:S01]  /*0390*/  FADD R11, R12, R11 ;  /* 0x0000000b0c0b7221 */ /* 0x000fe20000000000 */
[----:B------:R-:W-:Y:S01]  /*03a0*/  FADD R13, R13, R10 ;  /* 0x0000000a0d0d7221 */ /* 0x000fe20000000000 */
[----:B------:R-:W-:Y:S01]  /*03b0*/  FADD R9, R9, R6 ;  /* 0x0000000609097221 */ /* 0x000fe20000000000 */
[----:B------:R-:W-:Y:S01]  /*03c0*/  FADD R15, R15, R24 ;  /* 0x000000180f0f7221 */ /* 0x000fe20000000000 */
[C---:B------:R-:W-:Y:S01]  /*03d0*/  FADD R6, -R18.reuse, R11 ;  /* 0x0000000b12067221 */ /* 0x040fe20000000100 */
[----:B0-----:R-:W-:Y:S01]  /*03e0*/  FMUL R7, R7, R8 ;  /* 0x0000000807077220 */ /* 0x001fe20000400000 */
[C---:B------:R-:W-:Y:S01]  /*03f0*/  FADD R8, -R18.reuse, R13 ;  /* 0x0000000d12087221 */ /* 0x040fe20000000100 */
[C---:B------:R-:W-:Y:S01]  /*0400*/  FADD R10, -R18.reuse, R9 ;  /* 0x00000009120a7221 */ /* 0x040fe20000000100 */
[----:B------:R-:W-:Y:S01]  /*0410*/  FADD R18, -R18, R15 ;  /* 0x0000000f12127221 */ /* 0x000fe20000000100 */
[C---:B------:R-:W-:Y:S01]  /*0420*/  FMUL R6, R7.reuse, R6 ;  /* 0x0000000607067220 */ /* 0x040fe20000400000 */
[C---:B------:R-:W-:Y:S01]  /*0430*/  FMUL R8, R7.reuse, R8 ;  /* 0x0000000807087220 */ /* 0x040fe20000400000 */
[C---:B------:R-:W-:Y:S01]  /*0440*/  FMUL R10, R7.reuse, R10 ;  /* 0x0000000a070a7220 */ /* 0x040fe20000400000 */
[----:B------:R-:W-:Y:S01]  /*0450*/  FMUL R18, R7, R18 ;  /* 0x0000001207127220 */ /* 0x000fe20000400000 */
[C-C-:B---3--:R-:W-:Y:S01]  /*0460*/  FFMA R6, R2.reuse, R6, R3.reuse ;  /* 0x0000000602067223 */ /* 0x148fe20000000003 */
[C-C-:B------:R-:W-:Y:S01]  /*0470*/  FFMA R8, R2.reuse, R8, R3.reuse ;  /* 0x0000000802087223 */ /* 0x140fe20000000003 */
[C-C-:B------:R-:W-:Y:S01]  /*0480*/  FFMA R10, R2.reuse, R10, R3.reuse ;  /* 0x0000000a020a7223 */ /* 0x140fe20000000003 */
[----:B------:R-:W-:-:S02]  /*0490*/  FFMA R18, R2, R18, R3 ;  /* 0x0000001202127223 */ /* 0x000fc40000000003 */
[----:B------:R-:W-:Y:S02]  /*04a0*/  FSETP.GEU.AND P3, PT, R6, RZ, PT ;  /* 0x000000ff0600720b */ /* 0x000fe40003f6e000 */
[----:B------:R-:W-:Y:S02]  /*04b0*/  FSETP.GEU.AND P2, PT, R8, RZ, PT ;  /* 0x000000ff0800720b */ /* 0x000fe40003f4e000 */
[----:B------:R-:W-:Y:S02]  /*04c0*/  FSETP.GEU.AND P1, PT, R10, RZ, PT ;  /* 0x000000ff0a00720b */ /* 0x000fe40003f2e000 */
[----:B------:R-:W-:Y:S01]  /*04d0*/  FSETP.GEU.AND P0, PT, R18, RZ, PT ;  /* 0x000000ff1200720b */ /* 0x000fe20003f0e000 */
[----:B-1----:R-:W-:Y:S01]  /*04e0*/  IMAD.WIDE R4, R0, 0x4, R4 ;  /* 0x0000000400047825 */ /* 0x002fe200078e0204 */
[----:B------:R-:W-:Y:S02]  /*04f0*/  SEL R12, R6, RZ, P3 ;  /* 0x000000ff060c7207 */ /* 0x000fe40001800000 */
[----:B------:R-:W-:-:S02]  /*0500*/  SEL R13, R8, RZ, P2 ;  /* 0x000000ff080d7207 */ /* 0x000fc40001000000 */
[----:B------:R-:W-:Y:S02]  /*0510*/  SEL R14, R10, RZ, P1 ;  /* 0x000000ff0a0e7207 */ /* 0x000fe40000800000 */
[----:B------:R-:W-:-:S05]  /*0520*/  SEL R15, R18, RZ, P0 ;  /* 0x000000ff120f7207 */ /* 0x000fca0000000000 */
[----:B------:R-:W-:Y:S01]  /*0530*/  STG.E.128 desc[UR4][R4.64], R12 ;  /* 0x0000000c04007986 */ /* 0x000fe2000c101d04 */
[----:B------:R-:W-:Y:S05]  /*0540*/  EXIT ;  /* 0x000000000000794d */ /* 0x000fea0003800000 */
.L_x_0:
[----:B------:R-:W-:-:S00]  /*0550*/  BRA `(.L_x_0) ;  /* 0xfffffffc00fc7947 */ /* 0x000fc0000383ffff */
[----:B------:R-:W-:-:S00]  /*0560*/  NOP ;  /* 0x0000000000007918 */ /* 0x000fc00000000000 */
        /* <DEDUP_REMOVED lines=9> */
.L_x_1:


//--------------------- .nv.global.init           --------------------------
	.section	.nv.global.init,"aw",@progbits
.nv.global.init:
	.type		_$_str,@object
	.size		_$_str,(_$_str_$_2 - _$_str)
_$_str:
        /*0000*/ 	.byte	0x5f, 0x5f, 0x43, 0x55, 0x44, 0x41, 0x5f, 0x46, 0x54, 0x5a, 0x00
	.type		_$_str_$_2,@object
	.size		_$_str_$_2,(.L_1 - _$_str_$_2)
_$_str_$_2:
        /*000b*/ 	.byte	0x5f, 0x5f, 0x43, 0x55, 0x44, 0x41, 0x5f, 0x50, 0x52, 0x45, 0x43, 0x5f, 0x53, 0x51, 0x52, 0x54
        /*001b*/ 	.byte	0x00
.L_1:


//--------------------- .nv.constant0.triton_poi_fused__native_batch_norm_legit_no_training_add_convolution_relu_3 --------------------------
	.section	.nv.constant0.triton_poi_fused__native_batch_norm_legit_no_training_add_convolution_relu_3,"a",@progbits
	.sectionflags	@""
	.align	4
.nv.constant0.triton_poi_fused__native_batch_norm_legit_no_training_add_convolution_relu_3:
	.zero		604
